//
// Generated by NVIDIA NVVM Compiler
//
// Compiler Build ID: CL-36424714
// Cuda compilation tools, release 13.0, V13.0.88
// Based on NVVM 20.0.0
//

.version 9.0
.target sm_100
.address_size 64

	// .globl	_Z13resolveWeightPaS_S_ii

.visible .entry _Z13resolveWeightPaS_S_ii(
	.param .u64 .ptr .align 1 _Z13resolveWeightPaS_S_ii_param_0,
	.param .u64 .ptr .align 1 _Z13resolveWeightPaS_S_ii_param_1,
	.param .u64 .ptr .align 1 _Z13resolveWeightPaS_S_ii_param_2,
	.param .u32 _Z13resolveWeightPaS_S_ii_param_3,
	.param .u32 _Z13resolveWeightPaS_S_ii_param_4
)
{
	.reg .pred 	%p<11>;
	.reg .b16 	%rs<112>;
	.reg .b32 	%r<38>;
	.reg .b64 	%rd<31>;

	ld.param.u64 	%rd11, [_Z13resolveWeightPaS_S_ii_param_0];
	ld.param.u64 	%rd12, [_Z13resolveWeightPaS_S_ii_param_1];
	ld.param.u64 	%rd10, [_Z13resolveWeightPaS_S_ii_param_2];
	ld.param.u32 	%r23, [_Z13resolveWeightPaS_S_ii_param_3];
	ld.param.u32 	%r24, [_Z13resolveWeightPaS_S_ii_param_4];
	cvta.to.global.u64 	%rd1, %rd12;
	cvta.to.global.u64 	%rd2, %rd11;
	mov.u32 	%r25, %ctaid.x;
	mov.u32 	%r26, %ntid.x;
	mov.u32 	%r27, %tid.x;
	mad.lo.s32 	%r1, %r25, %r26, %r27;
	mul.lo.s32 	%r2, %r23, %r1;
	setp.ge.s32 	%p1, %r1, %r24;
	@%p1 bra 	$L__BB0_15;
	setp.lt.s32 	%p2, %r23, 1;
	mov.b16 	%rs111, 0;
	@%p2 bra 	$L__BB0_14;
	and.b32  	%r3, %r23, 15;
	setp.lt.u32 	%p3, %r23, 16;
	mov.b16 	%rs111, 0;
	mov.b32 	%r34, 0;
	@%p3 bra 	$L__BB0_5;
	and.b32  	%r34, %r23, 2147483632;
	neg.s32 	%r32, %r34;
	add.s64 	%rd3, %rd1, 7;
	add.s64 	%rd29, %rd2, 7;
	mov.b16 	%rs111, 0;
	mov.u32 	%r31, %r2;
$L__BB0_4:
	.pragma "nounroll";
	cvt.s64.s32 	%rd13, %r31;
	add.s64 	%rd14, %rd3, %rd13;
	ld.global.u8 	%rs18, [%rd29+-7];
	ld.global.u8 	%rs19, [%rd14+-7];
	mad.lo.s16 	%rs20, %rs19, %rs18, %rs111;
	ld.global.u8 	%rs21, [%rd29+-6];
	ld.global.u8 	%rs22, [%rd14+-6];
	mad.lo.s16 	%rs23, %rs22, %rs21, %rs20;
	ld.global.u8 	%rs24, [%rd29+-5];
	ld.global.u8 	%rs25, [%rd14+-5];
	mad.lo.s16 	%rs26, %rs25, %rs24, %rs23;
	ld.global.u8 	%rs27, [%rd29+-4];
	ld.global.u8 	%rs28, [%rd14+-4];
	mad.lo.s16 	%rs29, %rs28, %rs27, %rs26;
	ld.global.u8 	%rs30, [%rd29+-3];
	ld.global.u8 	%rs31, [%rd14+-3];
	mad.lo.s16 	%rs32, %rs31, %rs30, %rs29;
	ld.global.u8 	%rs33, [%rd29+-2];
	ld.global.u8 	%rs34, [%rd14+-2];
	mad.lo.s16 	%rs35, %rs34, %rs33, %rs32;
	ld.global.u8 	%rs36, [%rd29+-1];
	ld.global.u8 	%rs37, [%rd14+-1];
	mad.lo.s16 	%rs38, %rs37, %rs36, %rs35;
	ld.global.u8 	%rs39, [%rd29];
	ld.global.u8 	%rs40, [%rd14];
	mad.lo.s16 	%rs41, %rs40, %rs39, %rs38;
	ld.global.u8 	%rs42, [%rd29+1];
	ld.global.u8 	%rs43, [%rd14+1];
	mad.lo.s16 	%rs44, %rs43, %rs42, %rs41;
	ld.global.u8 	%rs45, [%rd29+2];
	ld.global.u8 	%rs46, [%rd14+2];
	mad.lo.s16 	%rs47, %rs46, %rs45, %rs44;
	ld.global.u8 	%rs48, [%rd29+3];
	ld.global.u8 	%rs49, [%rd14+3];
	mad.lo.s16 	%rs50, %rs49, %rs48, %rs47;
	ld.global.u8 	%rs51, [%rd29+4];
	ld.global.u8 	%rs52, [%rd14+4];
	mad.lo.s16 	%rs53, %rs52, %rs51, %rs50;
	ld.global.u8 	%rs54, [%rd29+5];
	ld.global.u8 	%rs55, [%rd14+5];
	mad.lo.s16 	%rs56, %rs55, %rs54, %rs53;
	ld.global.u8 	%rs57, [%rd29+6];
	ld.global.u8 	%rs58, [%rd14+6];
	mad.lo.s16 	%rs59, %rs58, %rs57, %rs56;
	ld.global.u8 	%rs60, [%rd29+7];
	ld.global.u8 	%rs61, [%rd14+7];
	mad.lo.s16 	%rs62, %rs61, %rs60, %rs59;
	ld.global.u8 	%rs63, [%rd29+8];
	ld.global.u8 	%rs64, [%rd14+8];
	mad.lo.s16 	%rs111, %rs64, %rs63, %rs62;
	add.s32 	%r32, %r32, 16;
	add.s32 	%r31, %r31, 16;
	add.s64 	%rd29, %rd29, 16;
	setp.ne.s32 	%p4, %r32, 0;
	@%p4 bra 	$L__BB0_4;
$L__BB0_5:
	setp.eq.s32 	%p5, %r3, 0;
	@%p5 bra 	$L__BB0_14;
	and.b32  	%r11, %r23, 7;
	setp.lt.u32 	%p6, %r3, 8;
	@%p6 bra 	$L__BB0_8;
	add.s32 	%r29, %r34, %r2;
	cvt.u64.u32 	%rd15, %r34;
	add.s64 	%rd16, %rd2, %rd15;
	ld.global.u8 	%rs66, [%rd16];
	cvt.s64.s32 	%rd17, %r29;
	add.s64 	%rd18, %rd1, %rd17;
	ld.global.u8 	%rs67, [%rd18];
	mad.lo.s16 	%rs68, %rs67, %rs66, %rs111;
	ld.global.u8 	%rs69, [%rd16+1];
	ld.global.u8 	%rs70, [%rd18+1];
	mad.lo.s16 	%rs71, %rs70, %rs69, %rs68;
	ld.global.u8 	%rs72, [%rd16+2];
	ld.global.u8 	%rs73, [%rd18+2];
	mad.lo.s16 	%rs74, %rs73, %rs72, %rs71;
	ld.global.u8 	%rs75, [%rd16+3];
	ld.global.u8 	%rs76, [%rd18+3];
	mad.lo.s16 	%rs77, %rs76, %rs75, %rs74;
	ld.global.u8 	%rs78, [%rd16+4];
	ld.global.u8 	%rs79, [%rd18+4];
	mad.lo.s16 	%rs80, %rs79, %rs78, %rs77;
	ld.global.u8 	%rs81, [%rd16+5];
	ld.global.u8 	%rs82, [%rd18+5];
	mad.lo.s16 	%rs83, %rs82, %rs81, %rs80;
	ld.global.u8 	%rs84, [%rd16+6];
	ld.global.u8 	%rs85, [%rd18+6];
	mad.lo.s16 	%rs86, %rs85, %rs84, %rs83;
	ld.global.u8 	%rs87, [%rd16+7];
	ld.global.u8 	%rs88, [%rd18+7];
	mad.lo.s16 	%rs111, %rs88, %rs87, %rs86;
	add.s32 	%r34, %r34, 8;
$L__BB0_8:
	setp.eq.s32 	%p7, %r11, 0;
	@%p7 bra 	$L__BB0_14;
	and.b32  	%r14, %r23, 3;
	setp.lt.u32 	%p8, %r11, 4;
	@%p8 bra 	$L__BB0_11;
	add.s32 	%r30, %r34, %r2;
	cvt.u64.u32 	%rd19, %r34;
	add.s64 	%rd20, %rd2, %rd19;
	ld.global.u8 	%rs90, [%rd20];
	cvt.s64.s32 	%rd21, %r30;
	add.s64 	%rd22, %rd1, %rd21;
	ld.global.u8 	%rs91, [%rd22];
	mad.lo.s16 	%rs92, %rs91, %rs90, %rs111;
	ld.global.u8 	%rs93, [%rd20+1];
	ld.global.u8 	%rs94, [%rd22+1];
	mad.lo.s16 	%rs95, %rs94, %rs93, %rs92;
	ld.global.u8 	%rs96, [%rd20+2];
	ld.global.u8 	%rs97, [%rd22+2];
	mad.lo.s16 	%rs98, %rs97, %rs96, %rs95;
	ld.global.u8 	%rs99, [%rd20+3];
	ld.global.u8 	%rs100, [%rd22+3];
	mad.lo.s16 	%rs111, %rs100, %rs99, %rs98;
	add.s32 	%r34, %r34, 4;
$L__BB0_11:
	setp.eq.s32 	%p9, %r14, 0;
	@%p9 bra 	$L__BB0_14;
	cvt.u64.u32 	%rd23, %r34;
	add.s64 	%rd30, %rd2, %rd23;
	add.s32 	%r37, %r34, %r2;
	neg.s32 	%r36, %r14;
$L__BB0_13:
	.pragma "nounroll";
	cvt.s64.s32 	%rd24, %r37;
	add.s64 	%rd25, %rd1, %rd24;
	ld.global.u8 	%rs101, [%rd30];
	ld.global.u8 	%rs102, [%rd25];
	mad.lo.s16 	%rs111, %rs102, %rs101, %rs111;
	add.s64 	%rd30, %rd30, 1;
	add.s32 	%r37, %r37, 1;
	add.s32 	%r36, %r36, 1;
	setp.ne.s32 	%p10, %r36, 0;
	@%p10 bra 	$L__BB0_13;
$L__BB0_14:
	cvt.s64.s32 	%rd26, %r1;
	cvta.to.global.u64 	%rd27, %rd10;
	add.s64 	%rd28, %rd27, %rd26;
	st.global.u8 	[%rd28], %rs111;
$L__BB0_15:
	ret;

}


// ===== COMPILED SASS (sm_100) =====

	.target	sm_100

	.elftype	@"ET_EXEC"


//--------------------- .note.nv.tkinfo           --------------------------
	.section	.note.nv.tkinfo,"",@"SHT_NOTE"
	.sectionflags	@"SHF_NOTE_NV_TKINFO"
	.tkinfo
        /*0018*/ 	.word	0x00000002
        /*0030*/ 	.string	""
        /*0030*/ 	.string	"ptxas"
        /*0030*/ 	.string	"Cuda compilation tools, release 13.0, V13.0.88"
        /*0030*/ 	.string	"Build cuda_13.0.r13.0/compiler.36424714_0"
        /*0030*/ 	.string	"-arch sm_100 -m 64 "



//--------------------- .note.nv.cuinfo           --------------------------
	.section	.note.nv.cuinfo,"",@"SHT_NOTE"
	.sectionflags	@"SHF_NOTE_NV_CUINFO"
        /*0018*/ 	.short	0x0002
        /*001a*/ 	.short	0x0064
        /*001c*/ 	.short	0x0082
	.zero		2


//--------------------- .nv.info                  --------------------------
	.section	.nv.info,"",@"SHT_CUDA_INFO"
	.align	4


	//----- nvinfo : EIATTR_REGCOUNT
	.align		4
        /*0000*/ 	.byte	0x04, 0x2f
        /*0002*/ 	.short	(.L_1 - .L_0)
	.align		4
.L_0:
        /*0004*/ 	.word	index@(_Z13resolveWeightPaS_S_ii)
        /*0008*/ 	.word	0x0000001f


	//----- nvinfo : EIATTR_FRAME_SIZE
	.align		4
.L_1:
        /*000c*/ 	.byte	0x04, 0x11
        /*000e*/ 	.short	(.L_3 - .L_2)
	.align		4
.L_2:
        /*0010*/ 	.word	index@(_Z13resolveWeightPaS_S_ii)
        /*0014*/ 	.word	0x00000000


	//----- nvinfo : EIATTR_MIN_STACK_SIZE
	.align		4
.L_3:
        /*0018*/ 	.byte	0x04, 0x12
        /*001a*/ 	.short	(.L_5 - .L_4)
	.align		4
.L_4:
        /*001c*/ 	.word	index@(_Z13resolveWeightPaS_S_ii)
        /*0020*/ 	.word	0x00000000
.L_5:


//--------------------- .nv.compat                --------------------------
	.section	.nv.compat,"",@"SHT_CUDA_COMPAT_INFO"
	.align	4
        /*0000*/ 	.byte	0x02, 0x09, 0x00, 0x00, 0x02, 0x02, 0x01, 0x00, 0x02, 0x05, 0x05, 0x00, 0x03, 0x07, 0x01, 0x01
        /*0010*/ 	.byte	0x02, 0x03, 0x00, 0x00, 0x02, 0x06, 0x01, 0x00, 0x04, 0x0b, 0x08, 0x00, 0x09, 0x00, 0x00, 0x00
        /*0020*/ 	.byte	0x00, 0x00, 0x00, 0x00


//--------------------- .nv.info._Z13resolveWeightPaS_S_ii --------------------------
	.section	.nv.info._Z13resolveWeightPaS_S_ii,"",@"SHT_CUDA_INFO"
	.sectionflags	@""
	.align	4


	//----- nvinfo : EIATTR_CUDA_API_VERSION
	.align		4
        /*0000*/ 	.byte	0x04, 0x37
        /*0002*/ 	.short	(.L_7 - .L_6)
.L_6:
        /*0004*/ 	.word	0x00000082


	//----- nvinfo : EIATTR_KPARAM_INFO
	.align		4
.L_7:
        /*0008*/ 	.byte	0x04, 0x17
        /*000a*/ 	.short	(.L_9 - .L_8)
.L_8:
        /*000c*/ 	.word	0x00000000
        /*0010*/ 	.short	0x0004
        /*0012*/ 	.short	0x001c
        /*0014*/ 	.byte	0x00, 0xf0, 0x11, 0x00


	//----- nvinfo : EIATTR_KPARAM_INFO
	.align		4
.L_9:
        /*0018*/ 	.byte	0x04, 0x17
        /*001a*/ 	.short	(.L_11 - .L_10)
.L_10:
        /*001c*/ 	.word	0x00000000
        /*0020*/ 	.short	0x0003
        /*0022*/ 	.short	0x0018
        /*0024*/ 	.byte	0x00, 0xf0, 0x11, 0x00


	//----- nvinfo : EIATTR_KPARAM_INFO
	.align		4
.L_11:
        /*0028*/ 	.byte	0x04, 0x17
        /*002a*/ 	.short	(.L_13 - .L_12)
.L_12:
        /*002c*/ 	.word	0x00000000
        /*0030*/ 	.short	0x0002
        /*0032*/ 	.short	0x0010
        /*0034*/ 	.byte	0x00, 0xf5, 0x21, 0x00


	//----- nvinfo : EIATTR_KPARAM_INFO
	.align		4
.L_13:
        /*0038*/ 	.byte	0x04, 0x17
        /*003a*/ 	.short	(.L_15 - .L_14)
.L_14:
        /*003c*/ 	.word	0x00000000
        /*0040*/ 	.short	0x0001
        /*0042*/ 	.short	0x0008
        /*0044*/ 	.byte	0x00, 0xf5, 0x21, 0x00


	//----- nvinfo : EIATTR_KPARAM_INFO
	.align		4
.L_15:
        /*0048*/ 	.byte	0x04, 0x17
        /*004a*/ 	.short	(.L_17 - .L_16)
.L_16:
        /*004c*/ 	.word	0x00000000
        /*0050*/ 	.short	0x0000
        /*0052*/ 	.short	0x0000
        /*0054*/ 	.byte	0x00, 0xf5, 0x21, 0x00


	//----- nvinfo : EIATTR_SPARSE_MMA_MASK
	.align		4
.L_17:
        /*0058*/ 	.byte	0x03, 0x50
        /*005a*/ 	.short	0x0000


	//----- nvinfo : EIATTR_MAXREG_COUNT
	.align		4
        /*005c*/ 	.byte	0x03, 0x1b
        /*005e*/ 	.short	0x00ff


	//----- nvinfo : EIATTR_MERCURY_ISA_VERSION
	.align		4
        /*0060*/ 	.byte	0x03, 0x5f
        /*0062*/ 	.short	0x0101


	//----- nvinfo : EIATTR_VRC_CTA_INIT_COUNT
	.align		4
        /*0064*/ 	.byte	0x02, 0x4a
	.zero		1
	.zero		1


	//----- nvinfo : EIATTR_EXIT_INSTR_OFFSETS
	.align		4
        /*0068*/ 	.byte	0x04, 0x1c
        /*006a*/ 	.short	(.L_19 - .L_18)


	//   ....[0]....
.L_18:
        /*006c*/ 	.word	0x00000070


	//   ....[1]....
        /*0070*/ 	.word	0x00000cf0


	//----- nvinfo : EIATTR_CBANK_PARAM_SIZE
	.align		4
.L_19:
        /*0074*/ 	.byte	0x03, 0x19
        /*0076*/ 	.short	0x0020


	//----- nvinfo : EIATTR_PARAM_CBANK
	.align		4
        /*0078*/ 	.byte	0x04, 0x0a
        /*007a*/ 	.short	(.L_21 - .L_20)
	.align		4
.L_20:
        /*007c*/ 	.word	index@(.nv.constant0._Z13resolveWeightPaS_S_ii)
        /*0080*/ 	.short	0x0380
        /*0082*/ 	.short	0x0020


	//----- nvinfo : EIATTR_SW_WAR
	.align		4
.L_21:
        /*0084*/ 	.byte	0x04, 0x36
        /*0086*/ 	.short	(.L_23 - .L_22)
.L_22:
        /*0088*/ 	.word	0x00000008
.L_23:


//--------------------- .nv.callgraph             --------------------------
	.section	.nv.callgraph,"",@"SHT_CUDA_CALLGRAPH"
	.align	4
	.sectionentsize	8
	.align		4
        /*0000*/ 	.word	0x00000000
	.align		4
        /*0004*/ 	.word	0xffffffff
	.align		4
        /*0008*/ 	.word	0x00000000
	.align		4
        /*000c*/ 	.word	0xfffffffe
	.align		4
        /*0010*/ 	.word	0x00000000
	.align		4
        /*0014*/ 	.word	0xfffffffd
	.align		4
        /*0018*/ 	.word	0x00000000
	.align		4
        /*001c*/ 	.word	0xfffffffc


//--------------------- .text._Z13resolveWeightPaS_S_ii --------------------------
	.section	.text._Z13resolveWeightPaS_S_ii,"ax",@progbits
	.align	128
        .global         _Z13resolveWeightPaS_S_ii
        .type           _Z13resolveWeightPaS_S_ii,@function
        .size           _Z13resolveWeightPaS_S_ii,(.L_x_7 - _Z13resolveWeightPaS_S_ii)
        .other          _Z13resolveWeightPaS_S_ii,@"STO_CUDA_ENTRY STV_DEFAULT"
_Z13resolveWeightPaS_S_ii:
.text._Z13resolveWeightPaS_S_ii:
[----:B------:R-:W-:Y:S01]  /*0000*/  LDC R1, c[0x0][0x37c] ;  /* 0x0000df00ff017b82 */ /* 0x000fe20000000800 */
[----:B------:R-:W0:Y:S07]  /*0010*/  S2R R3, SR_TID.X ;  /* 0x0000000000037919 */ /* 0x000e2e0000002100 */
[----:B------:R-:W0:Y:S01]  /*0020*/  S2UR UR4, SR_CTAID.X ;  /* 0x00000000000479c3 */ /* 0x000e220000002500 */
[----:B------:R-:W1:Y:S07]  /*0030*/  LDCU.64 UR14, c[0x0][0x398] ;  /* 0x00007300ff0e77ac */ /* 0x000e6e0008000a00 */
[----:B------:R-:W0:Y:S02]  /*0040*/  LDC R0, c[0x0][0x360] ;  /* 0x0000d800ff007b82 */ /* 0x000e240000000800 */
[----:B0-----:R-:W-:-:S05]  /*0050*/  IMAD R0, R0, UR4, R3 ;  /* 0x0000000400007c24 */ /* 0x001fca000f8e0203 */
[----:B-1----:R-:W-:-:S13]  /*0060*/  ISETP.GE.AND P0, PT, R0, UR15, PT ;  /* 0x0000000f00007c0c */ /* 0x002fda000bf06270 */
[----:B------:R-:W-:Y:S05]  /*0070*/  @P0 EXIT ;  /* 0x000000000000094d */ /* 0x000fea0003800000 */
[----:B------:R-:W-:Y:S01]  /*0080*/  UISETP.GE.AND UP0, UPT, UR14, 0x1, UPT ;  /* 0x000000010e00788c */ /* 0x000fe2000bf06270 */
[----:B------:R-:W-:Y:S01]  /*0090*/  PRMT R18, RZ, 0x7610, R18 ;  /* 0x00007610ff127816 */ /* 0x000fe20000000012 */
[----:B------:R-:W0:Y:S07]  /*00a0*/  LDCU.64 UR12, c[0x0][0x358] ;  /* 0x00006b00ff0c77ac */ /* 0x000e2e0008000a00 */
[----:B------:R-:W-:Y:S05]  /*00b0*/  BRA.U !UP0, `(.L_x_0) ;  /* 0x0000000908fc7547 */ /* 0x000fea000b800000 */
[----:B------:R-:W-:Y:S02]  /*00c0*/  UISETP.GE.U32.AND UP1, UPT, UR14, 0x10, UPT ;  /* 0x000000100e00788c */ /* 0x000fe4000bf26070 */
[----:B------:R-:W-:Y:S01]  /*00d0*/  IMAD R6, R0, UR14, RZ ;  /* 0x0000000e00067c24 */ /* 0x000fe2000f8e02ff */
[----:B------:R-:W-:Y:S01]  /*00e0*/  ULOP3.LUT UR8, UR14, 0xf, URZ, 0xc0, !UPT ;  /* 0x0000000f0e087892 */ /* 0x000fe2000f8ec0ff */
[----:B------:R-:W-:Y:S01]  /*00f0*/  PRMT R18, RZ, 0x7610, R18 ;  /* 0x00007610ff127816 */ /* 0x000fe20000000012 */
[----:B------:R-:W-:Y:S02]  /*0100*/  UMOV UR4, URZ ;  /* 0x000000ff00047c82 */ /* 0x000fe40008000000 */
[----:B------:R-:W-:Y:S02]  /*0110*/  UISETP.NE.AND UP0, UPT, UR8, URZ, UPT ;  /* 0x000000ff0800728c */ /* 0x000fe4000bf05270 */
[----:B------:R-:W-:Y:S09]  /*0120*/  BRA.U !UP1, `(.L_x_1) ;  /* 0x0000000509547547 */ /* 0x000ff2000b800000 */
[----:B------:R-:W1:Y:S01]  /*0130*/  LDCU.64 UR6, c[0x0][0x380] ;  /* 0x00007000ff0677ac */ /* 0x000e620008000a00 */
[----:B------:R-:W-:Y:S01]  /*0140*/  PRMT R18, RZ, 0x7610, R18 ;  /* 0x00007610ff127816 */ /* 0x000fe20000000012 */
[----:B------:R-:W-:Y:S01]  /*0150*/  IMAD.MOV.U32 R7, RZ, RZ, R6 ;  /* 0x000000ffff077224 */ /* 0x000fe200078e0006 */
[----:B------:R-:W-:Y:S02]  /*0160*/  ULOP3.LUT UR4, UR14, 0x7ffffff0, URZ, 0xc0, !UPT ;  /* 0x7ffffff00e047892 */ /* 0x000fe4000f8ec0ff */
[----:B-1----:R-:W-:-:S04]  /*0170*/  UIADD3 UR5, UP1, UPT, UR6, 0x7, URZ ;  /* 0x0000000706057890 */ /* 0x002fc8000ff3e0ff */
[----:B------:R-:W-:Y:S02]  /*0180*/  UIADD3.X UR6, UPT, UPT, URZ, UR7, URZ, UP1, !UPT ;  /* 0x00000007ff067290 */ /* 0x000fe40008ffe4ff */
[----:B------:R-:W-:Y:S01]  /*0190*/  IMAD.U32 R8, RZ, RZ, UR5 ;  /* 0x00000005ff087e24 */ /* 0x000fe2000f8e00ff */
[----:B------:R-:W-:-:S03]  /*01a0*/  UIADD3 UR7, UPT, UPT, -UR4, URZ, URZ ;  /* 0x000000ff04077290 */ /* 0x000fc6000fffe1ff */
[----:B------:R-:W-:-:S09]  /*01b0*/  IMAD.U32 R3, RZ, RZ, UR6 ;  /* 0x00000006ff037e24 */ /* 0x000fd2000f8e00ff */
.L_x_2:
[----:B------:R-:W1:Y:S01]  /*01c0*/  LDC.64 R4, c[0x0][0x388] ;  /* 0x0000e200ff047b82 */ /* 0x000e620000000a00 */
[----:B------:R-:W-:Y:S02]  /*01d0*/  SHF.R.S32.HI R2, RZ, 0x1f, R7 ;  /* 0x0000001fff027819 */ /* 0x000fe40000011407 */
[----:B-1----:R-:W-:-:S04]  /*01e0*/  IADD3 R4, P0, P1, R7, 0x7, R4 ;  /* 0x0000000707047810 */ /* 0x002fc8000791e004 */
[----:B------:R-:W-:Y:S01]  /*01f0*/  IADD3.X R5, PT, PT, R2, R5, RZ, P0, P1 ;  /* 0x0000000502057210 */ /* 0x000fe200007e24ff */
[----:B------:R-:W-:-:S04]  /*0200*/  IMAD.MOV.U32 R2, RZ, RZ, R8 ;  /* 0x000000ffff027224 */ /* 0x000fc800078e0008 */
[----:B0-----:R-:W2:Y:S04]  /*0210*/  LDG.E.U8 R26, desc[UR12][R4.64+-0x7] ;  /* 0xfffff90c041a7981 */ /* 0x001ea8000c1e1100 */
[----:B------:R-:W2:Y:S04]  /*0220*/  LDG.E.U8 R19, desc[UR12][R2.64+-0x7] ;  /* 0xfffff90c02137981 */ /* 0x000ea8000c1e1100 */
[----:B------:R-:W3:Y:S04]  /*0230*/  LDG.E.U8 R23, desc[UR12][R2.64+-0x6] ;  /* 0xfffffa0c02177981 */ /* 0x000ee8000c1e1100 */
[----:B------:R-:W3:Y:S04]  /*0240*/  LDG.E.U8 R22, desc[UR12][R4.64+-0x6] ;  /* 0xfffffa0c04167981 */ /* 0x000ee8000c1e1100 */
[----:B------:R-:W4:Y:S04]  /*0250*/  LDG.E.U8 R24, desc[UR12][R2.64+-0x5] ;  /* 0xfffffb0c02187981 */ /* 0x000f28000c1e1100 */
[----:B------:R-:W4:Y:S04]  /*0260*/  LDG.E.U8 R25, desc[UR12][R4.64+-0x5] ;  /* 0xfffffb0c04197981 */ /* 0x000f28000c1e1100 */
[----:B------:R-:W5:Y:S04]  /*0270*/  LDG.E.U8 R20, desc[UR12][R2.64+-0x4] ;  /* 0xfffffc0c02147981 */ /* 0x000f68000c1e1100 */
        /* <DEDUP_REMOVED lines=10> */
[----:B------:R-:W5:Y:S01]  /*0320*/  LDG.E.U8 R17, desc[UR12][R4.64+0x1] ;  /* 0x0000010c04117981 */ /* 0x000f62000c1e1100 */
[----:B------:R-:W-:-:S03]  /*0330*/  PRMT R18, R18, 0x9910, RZ ;  /* 0x0000991012127816 */ /* 0x000fc600000000ff */
[----:B------:R-:W5:Y:S02]  /*0340*/  LDG.E.U8 R27, desc[UR12][R2.64+0x8] ;  /* 0x0000080c021b7981 */ /* 0x000f64000c1e1100 */
[----:B--2---:R-:W-:Y:S02]  /*0350*/  IMAD R26, R19, R26, R18 ;  /* 0x0000001a131a7224 */ /* 0x004fe400078e0212 */
[----:B------:R-:W2:Y:S04]  /*0360*/  LDG.E.U8 R18, desc[UR12][R2.64+0x2] ;  /* 0x0000020c02127981 */ /* 0x000ea8000c1e1100 */
[----:B------:R-:W2:Y:S01]  /*0370*/  LDG.E.U8 R19, desc[UR12][R4.64+0x2] ;  /* 0x0000020c04137981 */ /* 0x000ea2000c1e1100 */
[----:B------:R-:W-:-:S05]  /*0380*/  PRMT R26, R26, 0x9910, RZ ;  /* 0x000099101a1a7816 */ /* 0x000fca00000000ff */
[----:B---3--:R-:W-:Y:S02]  /*0390*/  IMAD R26, R23, R22, R26 ;  /* 0x00000016171a7224 */ /* 0x008fe400078e021a */
[----:B------:R-:W3:Y:S04]  /*03a0*/  LDG.E.U8 R22, desc[UR12][R2.64+0x3] ;  /* 0x0000030c02167981 */ /* 0x000ee8000c1e1100 */
[----:B------:R-:W3:Y:S01]  /*03b0*/  LDG.E.U8 R23, desc[UR12][R4.64+0x3] ;  /* 0x0000030c04177981 */ /* 0x000ee2000c1e1100 */
[----:B------:R-:W-:-:S05]  /*03c0*/  PRMT R26, R26, 0x9910, RZ ;  /* 0x000099101a1a7816 */ /* 0x000fca00000000ff */
[----:B----4-:R-:W-:Y:S02]  /*03d0*/  IMAD R26, R24, R25, R26 ;  /* 0x00000019181a7224 */ /* 0x010fe400078e021a */
[----:B------:R-:W4:Y:S04]  /*03e0*/  LDG.E.U8 R24, desc[UR12][R2.64+0x4] ;  /* 0x0000040c02187981 */ /* 0x000f28000c1e1100 */
[----:B------:R-:W4:Y:S01]  /*03f0*/  LDG.E.U8 R25, desc[UR12][R4.64+0x4] ;  /* 0x0000040c04197981 */ /* 0x000f22000c1e1100 */
[----:B------:R-:W-:-:S05]  /*0400*/  PRMT R26, R26, 0x9910, RZ ;  /* 0x000099101a1a7816 */ /* 0x000fca00000000ff */
[----:B-----5:R-:W-:Y:S02]  /*0410*/  IMAD R26, R20, R21, R26 ;  /* 0x00000015141a7224 */ /* 0x020fe400078e021a */
[----:B------:R-:W5:Y:S04]  /*0420*/  LDG.E.U8 R20, desc[UR12][R2.64+0x5] ;  /* 0x0000050c02147981 */ /* 0x000f68000c1e1100 */
[----:B------:R-:W5:Y:S01]  /*0430*/  LDG.E.U8 R21, desc[UR12][R4.64+0x5] ;  /* 0x0000050c04157981 */ /* 0x000f62000c1e1100 */
[----:B------:R-:W-:-:S05]  /*0440*/  PRMT R26, R26, 0x9910, RZ ;  /* 0x000099101a1a7816 */ /* 0x000fca00000000ff */
[----:B------:R-:W-:Y:S02]  /*0450*/  IMAD R26, R8, R9, R26 ;  /* 0x00000009081a7224 */ /* 0x000fe400078e021a */
[----:B------:R-:W5:Y:S04]  /*0460*/  LDG.E.U8 R8, desc[UR12][R2.64+0x6] ;  /* 0x0000060c02087981 */ /* 0x000f68000c1e1100 */
[----:B------:R-:W5:Y:S01]  /*0470*/  LDG.E.U8 R9, desc[UR12][R4.64+0x6] ;  /* 0x0000060c04097981 */ /* 0x000f62000c1e1100 */
[----:B------:R-:W-:-:S05]  /*0480*/  PRMT R26, R26, 0x9910, RZ ;  /* 0x000099101a1a7816 */ /* 0x000fca00000000ff */
[----:B------:R-:W-:Y:S02]  /*0490*/  IMAD R28, R10, R11, R26 ;  /* 0x0000000b0a1c7224 */ /* 0x000fe400078e021a */
[----:B------:R-:W5:Y:S04]  /*04a0*/  LDG.E.U8 R10, desc[UR12][R2.64+0x7] ;  /* 0x0000070c020a7981 */ /* 0x000f68000c1e1100 */
[----:B------:R-:W5:Y:S04]  /*04b0*/  LDG.E.U8 R11, desc[UR12][R4.64+0x7] ;  /* 0x0000070c040b7981 */ /* 0x000f68000c1e1100 */
[----:B------:R0:W5:Y:S01]  /*04c0*/  LDG.E.U8 R26, desc[UR12][R4.64+0x8] ;  /* 0x0000080c041a7981 */ /* 0x000162000c1e1100 */
[----:B------:R-:W-:-:S05]  /*04d0*/  PRMT R28, R28, 0x9910, RZ ;  /* 0x000099101c1c7816 */ /* 0x000fca00000000ff */
[----:B------:R-:W-:-:S05]  /*04e0*/  IMAD R12, R12, R13, R28 ;  /* 0x0000000d0c0c7224 */ /* 0x000fca00078e021c */
[----:B------:R-:W-:-:S05]  /*04f0*/  PRMT R12, R12, 0x9910, RZ ;  /* 0x000099100c0c7816 */ /* 0x000fca00000000ff */
[----:B------:R-:W-:-:S05]  /*0500*/  IMAD R12, R14, R15, R12 ;  /* 0x0000000f0e0c7224 */ /* 0x000fca00078e020c */
[----:B------:R-:W-:-:S05]  /*0510*/  PRMT R12, R12, 0x9910, RZ ;  /* 0x000099100c0c7816 */ /* 0x000fca00000000ff */
[----:B------:R-:W-:-:S05]  /*0520*/  IMAD R12, R16, R17, R12 ;  /* 0x00000011100c7224 */ /* 0x000fca00078e020c */
[----:B0-----:R-:W-:Y:S01]  /*0530*/  PRMT R4, R12, 0x9910, RZ ;  /* 0x000099100c047816 */ /* 0x001fe200000000ff */
[----:B------:R-:W-:-:S04]  /*0540*/  UIADD3 UR7, UPT, UPT, UR7, 0x10, URZ ;  /* 0x0000001007077890 */ /* 0x000fc8000fffe0ff */
[----:B------:R-:W-:Y:S01]  /*0550*/  UISETP.NE.AND UP1, UPT, UR7, URZ, UPT ;  /* 0x000000ff0700728c */ /* 0x000fe2000bf25270 */
[----:B------:R-:W-:Y:S02]  /*0560*/  VIADD R7, R7, 0x10 ;  /* 0x0000001007077836 */ /* 0x000fe40000000000 */
[----:B--2---:R-:W-:-:S05]  /*0570*/  IMAD R4, R18, R19, R4 ;  /* 0x0000001312047224 */ /* 0x004fca00078e0204 */
[----:B------:R-:W-:-:S05]  /*0580*/  PRMT R4, R4, 0x9910, RZ ;  /* 0x0000991004047816 */ /* 0x000fca00000000ff */
[----:B---3--:R-:W-:-:S05]  /*0590*/  IMAD R4, R22, R23, R4 ;  /* 0x0000001716047224 */ /* 0x008fca00078e0204 */
[----:B------:R-:W-:-:S05]  /*05a0*/  PRMT R4, R4, 0x9910, RZ ;  /* 0x0000991004047816 */ /* 0x000fca00000000ff */
[----:B----4-:R-:W-:-:S05]  /*05b0*/  IMAD R4, R24, R25, R4 ;  /* 0x0000001918047224 */ /* 0x010fca00078e0204 */
[----:B------:R-:W-:-:S05]  /*05c0*/  PRMT R4, R4, 0x9910, RZ ;  /* 0x0000991004047816 */ /* 0x000fca00000000ff */
[----:B-----5:R-:W-:-:S05]  /*05d0*/  IMAD R4, R20, R21, R4 ;  /* 0x0000001514047224 */ /* 0x020fca00078e0204 */
[----:B------:R-:W-:-:S05]  /*05e0*/  PRMT R4, R4, 0x9910, RZ ;  /* 0x0000991004047816 */ /* 0x000fca00000000ff */
[----:B------:R-:W-:-:S05]  /*05f0*/  IMAD R4, R8, R9, R4 ;  /* 0x0000000908047224 */ /* 0x000fca00078e0204 */
[----:B------:R-:W-:-:S05]  /*0600*/  PRMT R4, R4, 0x9910, RZ ;  /* 0x0000991004047816 */ /* 0x000fca00000000ff */
[----:B------:R-:W-:-:S05]  /*0610*/  IMAD R4, R10, R11, R4 ;  /* 0x0000000b0a047224 */ /* 0x000fca00078e0204 */
[----:B------:R-:W-:Y:S02]  /*0620*/  PRMT R4, R4, 0x9910, RZ ;  /* 0x0000991004047816 */ /* 0x000fe400000000ff */
[----:B------:R-:W-:-:S03]  /*0630*/  IADD3 R8, P0, PT, R2, 0x10, RZ ;  /* 0x0000001002087810 */ /* 0x000fc60007f1e0ff */
[----:B------:R-:W-:Y:S02]  /*0640*/  IMAD R4, R27, R26, R4 ;  /* 0x0000001a1b047224 */ /* 0x000fe400078e0204 */
[----:B------:R-:W-:-:S03]  /*0650*/  IMAD.X R3, RZ, RZ, R3, P0 ;  /* 0x000000ffff037224 */ /* 0x000fc600000e0603 */
[----:B------:R-:W-:Y:S01]  /*0660*/  PRMT R18, R4, 0x7610, R18 ;  /* 0x0000761004127816 */ /* 0x000fe20000000012 */
[----:B------:R-:W-:Y:S06]  /*0670*/  BRA.U UP1, `(.L_x_2) ;  /* 0xfffffff901d07547 */ /* 0x000fec000b83ffff */
.L_x_1:
[----:B------:R-:W-:Y:S05]  /*0680*/  BRA.U !UP0, `(.L_x_0) ;  /* 0x0000000508887547 */ /* 0x000fea000b800000 */
[----:B------:R-:W-:Y:S02]  /*0690*/  UISETP.GE.U32.AND UP1, UPT, UR8, 0x8, UPT ;  /* 0x000000080800788c */ /* 0x000fe4000bf26070 */
[----:B------:R-:W-:-:S04]  /*06a0*/  ULOP3.LUT UR7, UR14, 0x7, URZ, 0xc0, !UPT ;  /* 0x000000070e077892 */ /* 0x000fc8000f8ec0ff */
[----:B------:R-:W-:-:S03]  /*06b0*/  UISETP.NE.AND UP0, UPT, UR7, URZ, UPT ;  /* 0x000000ff0700728c */ /* 0x000fc6000bf05270 */
[----:B------:R-:W-:Y:S08]  /*06c0*/  BRA.U !UP1, `(.L_x_3) ;  /* 0x0000000109a87547 */ /* 0x000ff0000b800000 */
[----:B------:R-:W1:Y:S01]  /*06d0*/  LDCU.128 UR8, c[0x0][0x380] ;  /* 0x00007000ff0877ac */ /* 0x000e620008000c00 */
[----:B------:R-:W-:Y:S01]  /*06e0*/  VIADD R2, R6, UR4 ;  /* 0x0000000406027c36 */ /* 0x000fe20008000000 */
[----:B-1----:R-:W-:-:S04]  /*06f0*/  UIADD3 UR5, UP1, UPT, UR4, UR8, URZ ;  /* 0x0000000804057290 */ /* 0x002fc8000ff3e0ff */
[----:B------:R-:W-:Y:S01]  /*0700*/  IADD3 R4, P0, PT, R2, UR10, RZ ;  /* 0x0000000a02047c10 */ /* 0x000fe2000ff1e0ff */
[----:B------:R-:W-:-:S03]  /*0710*/  UIADD3.X UR6, UPT, UPT, URZ, UR9, URZ, UP1, !UPT ;  /* 0x00000009ff067290 */ /* 0x000fc60008ffe4ff */
[----:B------:R-:W-:Y:S01]  /*0720*/  LEA.HI.X.SX32 R5, R2, UR11, 0x1, P0 ;  /* 0x0000000b02057c11 */ /* 0x000fe200080f0eff */
[----:B------:R-:W-:Y:S02]  /*0730*/  IMAD.U32 R2, RZ, RZ, UR5 ;  /* 0x00000005ff027e24 */ /* 0x000fe4000f8e00ff */
[----:B------:R-:W-:Y:S02]  /*0740*/  IMAD.U32 R3, RZ, RZ, UR6 ;  /* 0x00000006ff037e24 */ /* 0x000fe4000f8e00ff */
        /* <DEDUP_REMOVED lines=15> */
[----:B------:R0:W5:Y:S01]  /*0840*/  LDG.E.U8 R16, desc[UR12][R2.64+0x7] ;  /* 0x0000070c02107981 */ /* 0x000162000c1e1100 */
[----:B------:R-:W-:Y:S01]  /*0850*/  PRMT R18, R18, 0x9910, RZ ;  /* 0x0000991012127816 */ /* 0x000fe200000000ff */
[----:B------:R-:W-:-:S04]  /*0860*/  UIADD3 UR4, UPT, UPT, UR4, 0x8, URZ ;  /* 0x0000000804047890 */ /* 0x000fc8000fffe0ff */
[----:B--2---:R-:W-:-:S05]  /*0870*/  IMAD R18, R19, R22, R18 ;  /* 0x0000001613127224 */ /* 0x004fca00078e0212 */
[----:B------:R-:W-:-:S05]  /*0880*/  PRMT R18, R18, 0x9910, RZ ;  /* 0x0000991012127816 */ /* 0x000fca00000000ff */
[----:B---3--:R-:W-:-:S05]  /*0890*/  IMAD R18, R21, R24, R18 ;  /* 0x0000001815127224 */ /* 0x008fca00078e0212 */
[----:B------:R-:W-:-:S05]  /*08a0*/  PRMT R18, R18, 0x9910, RZ ;  /* 0x0000991012127816 */ /* 0x000fca00000000ff */
[----:B----4-:R-:W-:-:S05]  /*08b0*/  IMAD R17, R17, R20, R18 ;  /* 0x0000001411117224 */ /* 0x010fca00078e0212 */
[----:B0-----:R-:W-:-:S05]  /*08c0*/  PRMT R2, R17, 0x9910, RZ ;  /* 0x0000991011027816 */ /* 0x001fca00000000ff */
[----:B-----5:R-:W-:-:S05]  /*08d0*/  IMAD R2, R13, R14, R2 ;  /* 0x0000000e0d027224 */ /* 0x020fca00078e0202 */
[----:B------:R-:W-:-:S05]  /*08e0*/  PRMT R2, R2, 0x9910, RZ ;  /* 0x0000991002027816 */ /* 0x000fca00000000ff */
[----:B------:R-:W-:-:S05]  /*08f0*/  IMAD R2, R11, R12, R2 ;  /* 0x0000000c0b027224 */ /* 0x000fca00078e0202 */
[----:B------:R-:W-:-:S05]  /*0900*/  PRMT R2, R2, 0x9910, RZ ;  /* 0x0000991002027816 */ /* 0x000fca00000000ff */
[----:B------:R-:W-:-:S05]  /*0910*/  IMAD R2, R9, R10, R2 ;  /* 0x0000000a09027224 */ /* 0x000fca00078e0202 */
[----:B------:R-:W-:-:S05]  /*0920*/  PRMT R2, R2, 0x9910, RZ ;  /* 0x0000991002027816 */ /* 0x000fca00000000ff */
[----:B------:R-:W-:-:S05]  /*0930*/  IMAD R2, R7, R8, R2 ;  /* 0x0000000807027224 */ /* 0x000fca00078e0202 */
[----:B------:R-:W-:-:S05]  /*0940*/  PRMT R2, R2, 0x9910, RZ ;  /* 0x0000991002027816 */ /* 0x000fca00000000ff */
[----:B------:R-:W-:-:S05]  /*0950*/  IMAD R2, R16, R15, R2 ;  /* 0x0000000f10027224 */ /* 0x000fca00078e0202 */
[----:B------:R-:W-:-:S07]  /*0960*/  PRMT R18, R2, 0x7610, R18 ;  /* 0x0000761002127816 */ /* 0x000fce0000000012 */
.L_x_3:
        /* <DEDUP_REMOVED lines=30> */
[----:B------:R-:W-:-:S07]  /*0b50*/  PRMT R18, R2, 0x7610, R18 ;  /* 0x0000761002127816 */ /* 0x000fce0000000012 */
.L_x_4:
[----:B------:R-:W-:Y:S05]  /*0b60*/  BRA.U !UP0, `(.L_x_0) ;  /* 0x0000000108507547 */ /* 0x000fea000b800000 */
[----:B------:R-:W1:Y:S01]  /*0b70*/  LDCU.64 UR6, c[0x0][0x380] ;  /* 0x00007000ff0677ac */ /* 0x000e620008000a00 */
[----:B------:R-:W-:Y:S01]  /*0b80*/  VIADD R6, R6, UR4 ;  /* 0x0000000406067c36 */ /* 0x000fe20008000000 */
[----:B------:R-:W2:Y:S01]  /*0b90*/  LDCU.64 UR8, c[0x0][0x388] ;  /* 0x00007100ff0877ac */ /* 0x000ea20008000a00 */
[----:B------:R-:W-:Y:S02]  /*0ba0*/  UIADD3 UR5, UPT, UPT, -UR5, URZ, URZ ;  /* 0x000000ff05057290 */ /* 0x000fe4000fffe1ff */
[----:B-1----:R-:W-:-:S04]  /*0bb0*/  UIADD3 UR6, UP0, UPT, UR4, UR6, URZ ;  /* 0x0000000604067290 */ /* 0x002fc8000ff1e0ff */
[----:B--2---:R-:W-:-:S12]  /*0bc0*/  UIADD3.X UR7, UPT, UPT, URZ, UR7, URZ, UP0, !UPT ;  /* 0x00000007ff077290 */ /* 0x004fd800087fe4ff */
.L_x_5:
[C---:B------:R-:W-:Y:S01]  /*0bd0*/  IADD3 R4, P0, PT, R6.reuse, UR8, RZ ;  /* 0x0000000806047c10 */ /* 0x040fe2000ff1e0ff */
[----:B------:R-:W-:Y:S02]  /*0be0*/  IMAD.U32 R2, RZ, RZ, UR6 ;  /* 0x00000006ff027e24 */ /* 0x000fe4000f8e00ff */
[----:B------:R-:W-:Y:S01]  /*0bf0*/  IMAD.U32 R3, RZ, RZ, UR7 ;  /* 0x00000007ff037e24 */ /* 0x000fe2000f8e00ff */
[----:B------:R-:W-:-:S04]  /*0c00*/  LEA.HI.X.SX32 R5, R6, UR9, 0x1, P0 ;  /* 0x0000000906057c11 */ /* 0x000fc800080f0eff */
[----:B0-----:R-:W2:Y:S04]  /*0c10*/  LDG.E.U8 R2, desc[UR12][R2.64] ;  /* 0x0000000c02027981 */ /* 0x001ea8000c1e1100 */
[----:B------:R-:W2:Y:S01]  /*0c20*/  LDG.E.U8 R5, desc[UR12][R4.64] ;  /* 0x0000000c04057981 */ /* 0x000ea2000c1e1100 */
[----:B------:R-:W-:Y:S01]  /*0c30*/  UIADD3 UR6, UP0, UPT, UR6, 0x1, URZ ;  /* 0x0000000106067890 */ /* 0x000fe2000ff1e0ff */
[----:B------:R-:W-:Y:S01]  /*0c40*/  PRMT R18, R18, 0x9910, RZ ;  /* 0x0000991012127816 */ /* 0x000fe200000000ff */
[----:B------:R-:W-:Y:S01]  /*0c50*/  UIADD3 UR5, UPT, UPT, UR5, 0x1, URZ ;  /* 0x0000000105057890 */ /* 0x000fe2000fffe0ff */
[----:B------:R-:W-:Y:S01]  /*0c60*/  VIADD R6, R6, 0x1 ;  /* 0x0000000106067836 */ /* 0x000fe20000000000 */
[----:B------:R-:W-:Y:S02]  /*0c70*/  UIADD3.X UR7, UPT, UPT, URZ, UR7, URZ, UP0, !UPT ;  /* 0x00000007ff077290 */ /* 0x000fe400087fe4ff */
[----:B------:R-:W-:Y:S01]  /*0c80*/  UISETP.NE.AND UP0, UPT, UR5, URZ, UPT ;  /* 0x000000ff0500728c */ /* 0x000fe2000bf05270 */
[----:B--2---:R-:W-:-:S08]  /*0c90*/  IMAD R18, R2, R5, R18 ;  /* 0x0000000502127224 */ /* 0x004fd000078e0212 */
[----:B------:R-:W-:Y:S05]  /*0ca0*/  BRA.U UP0, `(.L_x_5) ;  /* 0xfffffffd00c87547 */ /* 0x000fea000b83ffff */
.L_x_0:
[----:B------:R-:W1:Y:S02]  /*0cb0*/  LDCU.64 UR4, c[0x0][0x390] ;  /* 0x00007200ff0477ac */ /* 0x000e640008000a00 */
[----:B-1----:R-:W-:-:S04]  /*0cc0*/  IADD3 R2, P0, PT, R0, UR4, RZ ;  /* 0x0000000400027c10 */ /* 0x002fc8000ff1e0ff */
[----:B------:R-:W-:-:S05]  /*0cd0*/  LEA.HI.X.SX32 R3, R0, UR5, 0x1, P0 ;  /* 0x0000000500037c11 */ /* 0x000fca00080f0eff */
[----:B0-----:R-:W-:Y:S01]  /*0ce0*/  STG.E.U8 desc[UR12][R2.64], R18 ;  /* 0x0000001202007986 */ /* 0x001fe2000c10110c */
[----:B------:R-:W-:Y:S05]  /*0cf0*/  EXIT ;  /* 0x000000000000794d */ /* 0x000fea0003800000 */
.L_x_6:
[----:B------:R-:W-:-:S00]  /*0d00*/  BRA `(.L_x_6) ;  /* 0xfffffffc00fc7947 */ /* 0x000fc0000383ffff */
[----:B------:R-:W-:-:S00]  /*0d10*/  NOP ;  /* 0x0000000000007918 */ /* 0x000fc00000000000 */
        /* <DEDUP_REMOVED lines=14> */
.L_x_7:


//--------------------- .nv.shared.reserved.0     --------------------------
	.section	.nv.shared.reserved.0,"aw",@nobits
	.weak		__nv_reservedSMEM_offset_0_alias
	.size		__nv_reservedSMEM_offset_0_alias, 0, 64
	.other		__nv_reservedSMEM_offset_0_alias,@"STO_CUDA_RESERVED_SHARED STV_DEFAULT"
__nv_reservedSMEM_offset_0_alias:
	.zero		0
	.zero		64


//--------------------- .nv.constant0._Z13resolveWeightPaS_S_ii --------------------------
	.section	.nv.constant0._Z13resolveWeightPaS_S_ii,"a",@progbits
	.sectionflags	@""
	.align	4
.nv.constant0._Z13resolveWeightPaS_S_ii:
	.zero		928


//--------------------- SYMBOLS --------------------------

	.type		.nv.reservedSmem.offset0,@object
	.size		.nv.reservedSmem.offset0,0x4
